//
// Generated by NVIDIA NVVM Compiler
//
// Compiler Build ID: CL-36424714
// Cuda compilation tools, release 13.0, V13.0.88
// Based on NVVM 20.0.0
//

.version 9.0
.target sm_100
.address_size 64

	// .globl	_Z6alturaPdS_S_S_

.visible .entry _Z6alturaPdS_S_S_(
	.param .u64 .ptr .align 1 _Z6alturaPdS_S_S__param_0,
	.param .u64 .ptr .align 1 _Z6alturaPdS_S_S__param_1,
	.param .u64 .ptr .align 1 _Z6alturaPdS_S_S__param_2,
	.param .u64 .ptr .align 1 _Z6alturaPdS_S_S__param_3
)
{
	.reg .b32 	%r<5>;
	.reg .b64 	%rd<11>;
	.reg .b64 	%fd<4>;

	ld.param.u64 	%rd1, [_Z6alturaPdS_S_S__param_0];
	ld.param.u64 	%rd2, [_Z6alturaPdS_S_S__param_1];
	ld.param.u64 	%rd3, [_Z6alturaPdS_S_S__param_2];
	cvta.to.global.u64 	%rd4, %rd3;
	cvta.to.global.u64 	%rd5, %rd2;
	cvta.to.global.u64 	%rd6, %rd1;
	mov.u32 	%r1, %tid.x;
	mov.u32 	%r2, %ntid.x;
	mov.u32 	%r3, %ctaid.x;
	mad.lo.s32 	%r4, %r2, %r3, %r1;
	mul.wide.s32 	%rd7, %r4, 8;
	add.s64 	%rd8, %rd6, %rd7;
	ld.global.f64 	%fd1, [%rd8];
	add.s64 	%rd9, %rd5, %rd7;
	ld.global.f64 	%fd2, [%rd9];
	add.f64 	%fd3, %fd1, %fd2;
	add.s64 	%rd10, %rd4, %rd7;
	st.global.f64 	[%rd10], %fd3;
	ret;

}
	// .globl	_Z11temperaturaPdS_S_S_
.visible .entry _Z11temperaturaPdS_S_S_(
	.param .u64 .ptr .align 1 _Z11temperaturaPdS_S_S__param_0,
	.param .u64 .ptr .align 1 _Z11temperaturaPdS_S_S__param_1,
	.param .u64 .ptr .align 1 _Z11temperaturaPdS_S_S__param_2,
	.param .u64 .ptr .align 1 _Z11temperaturaPdS_S_S__param_3
)
{
	.reg .b32 	%r<5>;
	.reg .b64 	%rd<11>;
	.reg .b64 	%fd<4>;

	ld.param.u64 	%rd1, [_Z11temperaturaPdS_S_S__param_0];
	ld.param.u64 	%rd2, [_Z11temperaturaPdS_S_S__param_1];
	ld.param.u64 	%rd3, [_Z11temperaturaPdS_S_S__param_2];
	cvta.to.global.u64 	%rd4, %rd3;
	cvta.to.global.u64 	%rd5, %rd2;
	cvta.to.global.u64 	%rd6, %rd1;
	mov.u32 	%r1, %tid.x;
	mov.u32 	%r2, %ntid.x;
	mov.u32 	%r3, %ctaid.x;
	mad.lo.s32 	%r4, %r2, %r3, %r1;
	mul.wide.s32 	%rd7, %r4, 8;
	add.s64 	%rd8, %rd6, %rd7;
	ld.global.f64 	%fd1, [%rd8];
	add.s64 	%rd9, %rd5, %rd7;
	ld.global.f64 	%fd2, [%rd9];
	add.f64 	%fd3, %fd1, %fd2;
	add.s64 	%rd10, %rd4, %rd7;
	st.global.f64 	[%rd10], %fd3;
	ret;

}
	// .globl	_Z12aceleracionxPdS_S_S_
.visible .entry _Z12aceleracionxPdS_S_S_(
	.param .u64 .ptr .align 1 _Z12aceleracionxPdS_S_S__param_0,
	.param .u64 .ptr .align 1 _Z12aceleracionxPdS_S_S__param_1,
	.param .u64 .ptr .align 1 _Z12aceleracionxPdS_S_S__param_2,
	.param .u64 .ptr .align 1 _Z12aceleracionxPdS_S_S__param_3
)
{
	.reg .b32 	%r<5>;
	.reg .b64 	%rd<11>;
	.reg .b64 	%fd<4>;

	ld.param.u64 	%rd1, [_Z12aceleracionxPdS_S_S__param_0];
	ld.param.u64 	%rd2, [_Z12aceleracionxPdS_S_S__param_1];
	ld.param.u64 	%rd3, [_Z12aceleracionxPdS_S_S__param_2];
	cvta.to.global.u64 	%rd4, %rd3;
	cvta.to.global.u64 	%rd5, %rd1;
	cvta.to.global.u64 	%rd6, %rd2;
	mov.u32 	%r1, %tid.x;
	mov.u32 	%r2, %ntid.x;
	mov.u32 	%r3, %ctaid.x;
	mad.lo.s32 	%r4, %r2, %r3, %r1;
	mul.wide.s32 	%rd7, %r4, 8;
	add.s64 	%rd8, %rd6, %rd7;
	ld.global.f64 	%fd1, [%rd8];
	add.s64 	%rd9, %rd5, %rd7;
	ld.global.f64 	%fd2, [%rd9];
	add.f64 	%fd3, %fd1, %fd2;
	add.s64 	%rd10, %rd4, %rd7;
	st.global.f64 	[%rd10], %fd3;
	ret;

}


// ===== COMPILED SASS (sm_100) =====

	.target	sm_100

	.elftype	@"ET_EXEC"


//--------------------- .note.nv.tkinfo           --------------------------
	.section	.note.nv.tkinfo,"",@"SHT_NOTE"
	.sectionflags	@"SHF_NOTE_NV_TKINFO"
	.tkinfo
        /*0018*/ 	.word	0x00000002
        /*0030*/ 	.string	""
        /*0030*/ 	.string	"ptxas"
        /*0030*/ 	.string	"Cuda compilation tools, release 13.0, V13.0.88"
        /*0030*/ 	.string	"Build cuda_13.0.r13.0/compiler.36424714_0"
        /*0030*/ 	.string	"-arch sm_100 -m 64 "



//--------------------- .note.nv.cuinfo           --------------------------
	.section	.note.nv.cuinfo,"",@"SHT_NOTE"
	.sectionflags	@"SHF_NOTE_NV_CUINFO"
        /*0018*/ 	.short	0x0002
        /*001a*/ 	.short	0x0064
        /*001c*/ 	.short	0x0082
	.zero		2


//--------------------- .nv.info                  --------------------------
	.section	.nv.info,"",@"SHT_CUDA_INFO"
	.align	4


	//----- nvinfo : EIATTR_REGCOUNT
	.align		4
        /*0000*/ 	.byte	0x04, 0x2f
        /*0002*/ 	.short	(.L_1 - .L_0)
	.align		4
.L_0:
        /*0004*/ 	.word	index@(_Z6alturaPdS_S_S_)
        /*0008*/ 	.word	0x0000000e


	//----- nvinfo : EIATTR_FRAME_SIZE
	.align		4
.L_1:
        /*000c*/ 	.byte	0x04, 0x11
        /*000e*/ 	.short	(.L_3 - .L_2)
	.align		4
.L_2:
        /*0010*/ 	.word	index@(_Z6alturaPdS_S_S_)
        /*0014*/ 	.word	0x00000000


	//----- nvinfo : EIATTR_REGCOUNT
	.align		4
.L_3:
        /*0018*/ 	.byte	0x04, 0x2f
        /*001a*/ 	.short	(.L_5 - .L_4)
	.align		4
.L_4:
        /*001c*/ 	.word	index@(_Z11temperaturaPdS_S_S_)
        /*0020*/ 	.word	0x0000000e


	//----- nvinfo : EIATTR_FRAME_SIZE
	.align		4
.L_5:
        /*0024*/ 	.byte	0x04, 0x11
        /*0026*/ 	.short	(.L_7 - .L_6)
	.align		4
.L_6:
        /*0028*/ 	.word	index@(_Z11temperaturaPdS_S_S_)
        /*002c*/ 	.word	0x00000000


	//----- nvinfo : EIATTR_REGCOUNT
	.align		4
.L_7:
        /*0030*/ 	.byte	0x04, 0x2f
        /*0032*/ 	.short	(.L_9 - .L_8)
	.align		4
.L_8:
        /*0034*/ 	.word	index@(_Z12aceleracionxPdS_S_S_)
        /*0038*/ 	.word	0x0000000e


	//----- nvinfo : EIATTR_FRAME_SIZE
	.align		4
.L_9:
        /*003c*/ 	.byte	0x04, 0x11
        /*003e*/ 	.short	(.L_11 - .L_10)
	.align		4
.L_10:
        /*0040*/ 	.word	index@(_Z12aceleracionxPdS_S_S_)
        /*0044*/ 	.word	0x00000000


	//----- nvinfo : EIATTR_MIN_STACK_SIZE
	.align		4
.L_11:
        /*0048*/ 	.byte	0x04, 0x12
        /*004a*/ 	.short	(.L_13 - .L_12)
	.align		4
.L_12:
        /*004c*/ 	.word	index@(_Z12aceleracionxPdS_S_S_)
        /*0050*/ 	.word	0x00000000


	//----- nvinfo : EIATTR_MIN_STACK_SIZE
	.align		4
.L_13:
        /*0054*/ 	.byte	0x04, 0x12
        /*0056*/ 	.short	(.L_15 - .L_14)
	.align		4
.L_14:
        /*0058*/ 	.word	index@(_Z11temperaturaPdS_S_S_)
        /*005c*/ 	.word	0x00000000


	//----- nvinfo : EIATTR_MIN_STACK_SIZE
	.align		4
.L_15:
        /*0060*/ 	.byte	0x04, 0x12
        /*0062*/ 	.short	(.L_17 - .L_16)
	.align		4
.L_16:
        /*0064*/ 	.word	index@(_Z6alturaPdS_S_S_)
        /*0068*/ 	.word	0x00000000
.L_17:


//--------------------- .nv.compat                --------------------------
	.section	.nv.compat,"",@"SHT_CUDA_COMPAT_INFO"
	.align	4
        /*0000*/ 	.byte	0x02, 0x09, 0x00, 0x00, 0x02, 0x02, 0x01, 0x00, 0x02, 0x05, 0x05, 0x00, 0x03, 0x07, 0x01, 0x01
        /*0010*/ 	.byte	0x02, 0x03, 0x00, 0x00, 0x02, 0x06, 0x01, 0x00, 0x04, 0x0b, 0x08, 0x00, 0x01, 0x00, 0x00, 0x00
        /*0020*/ 	.byte	0x00, 0x00, 0x00, 0x00


//--------------------- .nv.info._Z12aceleracionxPdS_S_S_ --------------------------
	.section	.nv.info._Z12aceleracionxPdS_S_S_,"",@"SHT_CUDA_INFO"
	.sectionflags	@""
	.align	4


	//----- nvinfo : EIATTR_CUDA_API_VERSION
	.align		4
        /*0000*/ 	.byte	0x04, 0x37
        /*0002*/ 	.short	(.L_19 - .L_18)
.L_18:
        /*0004*/ 	.word	0x00000082


	//----- nvinfo : EIATTR_KPARAM_INFO
	.align		4
.L_19:
        /*0008*/ 	.byte	0x04, 0x17
        /*000a*/ 	.short	(.L_21 - .L_20)
.L_20:
        /*000c*/ 	.word	0x00000000
        /*0010*/ 	.short	0x0003
        /*0012*/ 	.short	0x0018
        /*0014*/ 	.byte	0x00, 0xf5, 0x21, 0x00


	//----- nvinfo : EIATTR_KPARAM_INFO
	.align		4
.L_21:
        /*0018*/ 	.byte	0x04, 0x17
        /*001a*/ 	.short	(.L_23 - .L_22)
.L_22:
        /*001c*/ 	.word	0x00000000
        /*0020*/ 	.short	0x0002
        /*0022*/ 	.short	0x0010
        /*0024*/ 	.byte	0x00, 0xf5, 0x21, 0x00


	//----- nvinfo : EIATTR_KPARAM_INFO
	.align		4
.L_23:
        /*0028*/ 	.byte	0x04, 0x17
        /*002a*/ 	.short	(.L_25 - .L_24)
.L_24:
        /*002c*/ 	.word	0x00000000
        /*0030*/ 	.short	0x0001
        /*0032*/ 	.short	0x0008
        /*0034*/ 	.byte	0x00, 0xf5, 0x21, 0x00


	//----- nvinfo : EIATTR_KPARAM_INFO
	.align		4
.L_25:
        /*0038*/ 	.byte	0x04, 0x17
        /*003a*/ 	.short	(.L_27 - .L_26)
.L_26:
        /*003c*/ 	.word	0x00000000
        /*0040*/ 	.short	0x0000
        /*0042*/ 	.short	0x0000
        /*0044*/ 	.byte	0x00, 0xf5, 0x21, 0x00


	//----- nvinfo : EIATTR_SPARSE_MMA_MASK
	.align		4
.L_27:
        /*0048*/ 	.byte	0x03, 0x50
        /*004a*/ 	.short	0x0000


	//----- nvinfo : EIATTR_MAXREG_COUNT
	.align		4
        /*004c*/ 	.byte	0x03, 0x1b
        /*004e*/ 	.short	0x00ff


	//----- nvinfo : EIATTR_MERCURY_ISA_VERSION
	.align		4
        /*0050*/ 	.byte	0x03, 0x5f
        /*0052*/ 	.short	0x0101


	//----- nvinfo : EIATTR_VRC_CTA_INIT_COUNT
	.align		4
        /*0054*/ 	.byte	0x02, 0x4a
	.zero		1
	.zero		1


	//----- nvinfo : EIATTR_EXIT_INSTR_OFFSETS
	.align		4
        /*0058*/ 	.byte	0x04, 0x1c
        /*005a*/ 	.short	(.L_29 - .L_28)


	//   ....[0]....
.L_28:
        /*005c*/ 	.word	0x00000100


	//----- nvinfo : EIATTR_CBANK_PARAM_SIZE
	.align		4
.L_29:
        /*0060*/ 	.byte	0x03, 0x19
        /*0062*/ 	.short	0x0020


	//----- nvinfo : EIATTR_PARAM_CBANK
	.align		4
        /*0064*/ 	.byte	0x04, 0x0a
        /*0066*/ 	.short	(.L_31 - .L_30)
	.align		4
.L_30:
        /*0068*/ 	.word	index@(.nv.constant0._Z12aceleracionxPdS_S_S_)
        /*006c*/ 	.short	0x0380
        /*006e*/ 	.short	0x0020


	//----- nvinfo : EIATTR_SW_WAR
	.align		4
.L_31:
        /*0070*/ 	.byte	0x04, 0x36
        /*0072*/ 	.short	(.L_33 - .L_32)
.L_32:
        /*0074*/ 	.word	0x00000008
.L_33:


//--------------------- .nv.info._Z11temperaturaPdS_S_S_ --------------------------
	.section	.nv.info._Z11temperaturaPdS_S_S_,"",@"SHT_CUDA_INFO"
	.sectionflags	@""
	.align	4


	//----- nvinfo : EIATTR_CUDA_API_VERSION
	.align		4
        /*0000*/ 	.byte	0x04, 0x37
        /*0002*/ 	.short	(.L_35 - .L_34)
.L_34:
        /*0004*/ 	.word	0x00000082


	//----- nvinfo : EIATTR_KPARAM_INFO
	.align		4
.L_35:
        /*0008*/ 	.byte	0x04, 0x17
        /*000a*/ 	.short	(.L_37 - .L_36)
.L_36:
        /*000c*/ 	.word	0x00000000
        /*0010*/ 	.short	0x0003
        /*0012*/ 	.short	0x0018
        /*0014*/ 	.byte	0x00, 0xf5, 0x21, 0x00


	//----- nvinfo : EIATTR_KPARAM_INFO
	.align		4
.L_37:
        /*0018*/ 	.byte	0x04, 0x17
        /*001a*/ 	.short	(.L_39 - .L_38)
.L_38:
        /*001c*/ 	.word	0x00000000
        /*0020*/ 	.short	0x0002
        /*0022*/ 	.short	0x0010
        /*0024*/ 	.byte	0x00, 0xf5, 0x21, 0x00


	//----- nvinfo : EIATTR_KPARAM_INFO
	.align		4
.L_39:
        /*0028*/ 	.byte	0x04, 0x17
        /*002a*/ 	.short	(.L_41 - .L_40)
.L_40:
        /*002c*/ 	.word	0x00000000
        /*0030*/ 	.short	0x0001
        /*0032*/ 	.short	0x0008
        /*0034*/ 	.byte	0x00, 0xf5, 0x21, 0x00


	//----- nvinfo : EIATTR_KPARAM_INFO
	.align		4
.L_41:
        /*0038*/ 	.byte	0x04, 0x17
        /*003a*/ 	.short	(.L_43 - .L_42)
.L_42:
        /*003c*/ 	.word	0x00000000
        /*0040*/ 	.short	0x0000
        /*0042*/ 	.short	0x0000
        /*0044*/ 	.byte	0x00, 0xf5, 0x21, 0x00


	//----- nvinfo : EIATTR_SPARSE_MMA_MASK
	.align		4
.L_43:
        /*0048*/ 	.byte	0x03, 0x50
        /*004a*/ 	.short	0x0000


	//----- nvinfo : EIATTR_MAXREG_COUNT
	.align		4
        /*004c*/ 	.byte	0x03, 0x1b
        /*004e*/ 	.short	0x00ff


	//----- nvinfo : EIATTR_MERCURY_ISA_VERSION
	.align		4
        /*0050*/ 	.byte	0x03, 0x5f
        /*0052*/ 	.short	0x0101


	//----- nvinfo : EIATTR_VRC_CTA_INIT_COUNT
	.align		4
        /*0054*/ 	.byte	0x02, 0x4a
	.zero		1
	.zero		1


	//----- nvinfo : EIATTR_EXIT_INSTR_OFFSETS
	.align		4
        /*0058*/ 	.byte	0x04, 0x1c
        /*005a*/ 	.short	(.L_45 - .L_44)


	//   ....[0]....
.L_44:
        /*005c*/ 	.word	0x00000100


	//----- nvinfo : EIATTR_CBANK_PARAM_SIZE
	.align		4
.L_45:
        /*0060*/ 	.byte	0x03, 0x19
        /*0062*/ 	.short	0x0020


	//----- nvinfo : EIATTR_PARAM_CBANK
	.align		4
        /*0064*/ 	.byte	0x04, 0x0a
        /*0066*/ 	.short	(.L_47 - .L_46)
	.align		4
.L_46:
        /*0068*/ 	.word	index@(.nv.constant0._Z11temperaturaPdS_S_S_)
        /*006c*/ 	.short	0x0380
        /*006e*/ 	.short	0x0020


	//----- nvinfo : EIATTR_SW_WAR
	.align		4
.L_47:
        /*0070*/ 	.byte	0x04, 0x36
        /*0072*/ 	.short	(.L_49 - .L_48)
.L_48:
        /*0074*/ 	.word	0x00000008
.L_49:


//--------------------- .nv.info._Z6alturaPdS_S_S_ --------------------------
	.section	.nv.info._Z6alturaPdS_S_S_,"",@"SHT_CUDA_INFO"
	.sectionflags	@""
	.align	4


	//----- nvinfo : EIATTR_CUDA_API_VERSION
	.align		4
        /*0000*/ 	.byte	0x04, 0x37
        /*0002*/ 	.short	(.L_51 - .L_50)
.L_50:
        /*0004*/ 	.word	0x00000082


	//----- nvinfo : EIATTR_KPARAM_INFO
	.align		4
.L_51:
        /*0008*/ 	.byte	0x04, 0x17
        /*000a*/ 	.short	(.L_53 - .L_52)
.L_52:
        /*000c*/ 	.word	0x00000000
        /*0010*/ 	.short	0x0003
        /*0012*/ 	.short	0x0018
        /*0014*/ 	.byte	0x00, 0xf5, 0x21, 0x00


	//----- nvinfo : EIATTR_KPARAM_INFO
	.align		4
.L_53:
        /*0018*/ 	.byte	0x04, 0x17
        /*001a*/ 	.short	(.L_55 - .L_54)
.L_54:
        /*001c*/ 	.word	0x00000000
        /*0020*/ 	.short	0x0002
        /*0022*/ 	.short	0x0010
        /*0024*/ 	.byte	0x00, 0xf5, 0x21, 0x00


	//----- nvinfo : EIATTR_KPARAM_INFO
	.align		4
.L_55:
        /*0028*/ 	.byte	0x04, 0x17
        /*002a*/ 	.short	(.L_57 - .L_56)
.L_56:
        /*002c*/ 	.word	0x00000000
        /*0030*/ 	.short	0x0001
        /*0032*/ 	.short	0x0008
        /*0034*/ 	.byte	0x00, 0xf5, 0x21, 0x00


	//----- nvinfo : EIATTR_KPARAM_INFO
	.align		4
.L_57:
        /*0038*/ 	.byte	0x04, 0x17
        /*003a*/ 	.short	(.L_59 - .L_58)
.L_58:
        /*003c*/ 	.word	0x00000000
        /*0040*/ 	.short	0x0000
        /*0042*/ 	.short	0x0000
        /*0044*/ 	.byte	0x00, 0xf5, 0x21, 0x00


	//----- nvinfo : EIATTR_SPARSE_MMA_MASK
	.align		4
.L_59:
        /*0048*/ 	.byte	0x03, 0x50
        /*004a*/ 	.short	0x0000


	//----- nvinfo : EIATTR_MAXREG_COUNT
	.align		4
        /*004c*/ 	.byte	0x03, 0x1b
        /*004e*/ 	.short	0x00ff


	//----- nvinfo : EIATTR_MERCURY_ISA_VERSION
	.align		4
        /*0050*/ 	.byte	0x03, 0x5f
        /*0052*/ 	.short	0x0101


	//----- nvinfo : EIATTR_VRC_CTA_INIT_COUNT
	.align		4
        /*0054*/ 	.byte	0x02, 0x4a
	.zero		1
	.zero		1


	//----- nvinfo : EIATTR_EXIT_INSTR_OFFSETS
	.align		4
        /*0058*/ 	.byte	0x04, 0x1c
        /*005a*/ 	.short	(.L_61 - .L_60)


	//   ....[0]....
.L_60:
        /*005c*/ 	.word	0x00000100


	//----- nvinfo : EIATTR_CBANK_PARAM_SIZE
	.align		4
.L_61:
        /*0060*/ 	.byte	0x03, 0x19
        /*0062*/ 	.short	0x0020


	//----- nvinfo : EIATTR_PARAM_CBANK
	.align		4
        /*0064*/ 	.byte	0x04, 0x0a
        /*0066*/ 	.short	(.L_63 - .L_62)
	.align		4
.L_62:
        /*0068*/ 	.word	index@(.nv.constant0._Z6alturaPdS_S_S_)
        /*006c*/ 	.short	0x0380
        /*006e*/ 	.short	0x0020


	//----- nvinfo : EIATTR_SW_WAR
	.align		4
.L_63:
        /*0070*/ 	.byte	0x04, 0x36
        /*0072*/ 	.short	(.L_65 - .L_64)
.L_64:
        /*0074*/ 	.word	0x00000008
.L_65:


//--------------------- .nv.callgraph             --------------------------
	.section	.nv.callgraph,"",@"SHT_CUDA_CALLGRAPH"
	.align	4
	.sectionentsize	8
	.align		4
        /*0000*/ 	.word	0x00000000
	.align		4
        /*0004*/ 	.word	0xffffffff
	.align		4
        /*0008*/ 	.word	0x00000000
	.align		4
        /*000c*/ 	.word	0xfffffffe
	.align		4
        /*0010*/ 	.word	0x00000000
	.align		4
        /*0014*/ 	.word	0xfffffffd
	.align		4
        /*0018*/ 	.word	0x00000000
	.align		4
        /*001c*/ 	.word	0xfffffffc


//--------------------- .text._Z12aceleracionxPdS_S_S_ --------------------------
	.section	.text._Z12aceleracionxPdS_S_S_,"ax",@progbits
	.align	128
        .global         _Z12aceleracionxPdS_S_S_
        .type           _Z12aceleracionxPdS_S_S_,@function
        .size           _Z12aceleracionxPdS_S_S_,(.L_x_3 - _Z12aceleracionxPdS_S_S_)
        .other          _Z12aceleracionxPdS_S_S_,@"STO_CUDA_ENTRY STV_DEFAULT"
_Z12aceleracionxPdS_S_S_:
.text._Z12aceleracionxPdS_S_S_:
[----:B------:R-:W-:Y:S01]  /*0000*/  LDC R1, c[0x0][0x37c] ;  /* 0x0000df00ff017b82 */ /* 0x000fe20000000800 */
[----:B------:R-:W0:Y:S07]  /*0010*/  S2R R11, SR_TID.X ;  /* 0x00000000000b7919 */ /* 0x000e2e0000002100 */
[----:B------:R-:W1:Y:S01]  /*0020*/  LDC.64 R2, c[0x0][0x388] ;  /* 0x0000e200ff027b82 */ /* 0x000e620000000a00 */
[----:B------:R-:W0:Y:S01]  /*0030*/  LDCU UR6, c[0x0][0x360] ;  /* 0x00006c00ff0677ac */ /* 0x000e220008000800 */
[----:B------:R-:W0:Y:S01]  /*0040*/  S2R R0, SR_CTAID.X ;  /* 0x0000000000007919 */ /* 0x000e220000002500 */
[----:B------:R-:W2:Y:S05]  /*0050*/  LDCU.64 UR4, c[0x0][0x358] ;  /* 0x00006b00ff0477ac */ /* 0x000eaa0008000a00 */
[----:B------:R-:W3:Y:S08]  /*0060*/  LDC.64 R4, c[0x0][0x380] ;  /* 0x0000e000ff047b82 */ /* 0x000ef00000000a00 */
[----:B------:R-:W4:Y:S01]  /*0070*/  LDC.64 R8, c[0x0][0x390] ;  /* 0x0000e400ff087b82 */ /* 0x000f220000000a00 */
[----:B0-----:R-:W-:-:S04]  /*0080*/  IMAD R11, R0, UR6, R11 ;  /* 0x00000006000b7c24 */ /* 0x001fc8000f8e020b */
[----:B-1----:R-:W-:-:S04]  /*0090*/  IMAD.WIDE R2, R11, 0x8, R2 ;  /* 0x000000080b027825 */ /* 0x002fc800078e0202 */
[C---:B---3--:R-:W-:Y:S02]  /*00a0*/  IMAD.WIDE R4, R11.reuse, 0x8, R4 ;  /* 0x000000080b047825 */ /* 0x048fe400078e0204 */
[----:B--2---:R-:W2:Y:S04]  /*00b0*/  LDG.E.64 R2, desc[UR4][R2.64] ;  /* 0x0000000402027981 */ /* 0x004ea8000c1e1b00 */
[----:B------:R-:W2:Y:S01]  /*00c0*/  LDG.E.64 R4, desc[UR4][R4.64] ;  /* 0x0000000404047981 */ /* 0x000ea2000c1e1b00 */
[----:B----4-:R-:W-:Y:S01]  /*00d0*/  IMAD.WIDE R8, R11, 0x8, R8 ;  /* 0x000000080b087825 */ /* 0x010fe200078e0208 */
[----:B--2---:R-:W-:-:S07]  /*00e0*/  DADD R6, R2, R4 ;  /* 0x0000000002067229 */ /* 0x004fce0000000004 */
[----:B------:R-:W-:Y:S01]  /*00f0*/  STG.E.64 desc[UR4][R8.64], R6 ;  /* 0x0000000608007986 */ /* 0x000fe2000c101b04 */
[----:B------:R-:W-:Y:S05]  /*0100*/  EXIT ;  /* 0x000000000000794d */ /* 0x000fea0003800000 */
.L_x_0:
[----:B------:R-:W-:-:S00]  /*0110*/  BRA `(.L_x_0) ;  /* 0xfffffffc00fc7947 */ /* 0x000fc0000383ffff */
[----:B------:R-:W-:-:S00]  /*0120*/  NOP ;  /* 0x0000000000007918 */ /* 0x000fc00000000000 */
        /* <DEDUP_REMOVED lines=13> */
.L_x_3:


//--------------------- .text._Z11temperaturaPdS_S_S_ --------------------------
	.section	.text._Z11temperaturaPdS_S_S_,"ax",@progbits
	.align	128
        .global         _Z11temperaturaPdS_S_S_
        .type           _Z11temperaturaPdS_S_S_,@function
        .size           _Z11temperaturaPdS_S_S_,(.L_x_4 - _Z11temperaturaPdS_S_S_)
        .other          _Z11temperaturaPdS_S_S_,@"STO_CUDA_ENTRY STV_DEFAULT"
_Z11temperaturaPdS_S_S_:
.text._Z11temperaturaPdS_S_S_:
        /* <DEDUP_REMOVED lines=17> */
.L_x_1:
        /* <DEDUP_REMOVED lines=15> */
.L_x_4:


//--------------------- .text._Z6alturaPdS_S_S_   --------------------------
	.section	.text._Z6alturaPdS_S_S_,"ax",@progbits
	.align	128
        .global         _Z6alturaPdS_S_S_
        .type           _Z6alturaPdS_S_S_,@function
        .size           _Z6alturaPdS_S_S_,(.L_x_5 - _Z6alturaPdS_S_S_)
        .other          _Z6alturaPdS_S_S_,@"STO_CUDA_ENTRY STV_DEFAULT"
_Z6alturaPdS_S_S_:
.text._Z6alturaPdS_S_S_:
        /* <DEDUP_REMOVED lines=17> */
.L_x_2:
        /* <DEDUP_REMOVED lines=15> */
.L_x_5:


//--------------------- .nv.shared.reserved.0     --------------------------
	.section	.nv.shared.reserved.0,"aw",@nobits
	.weak		__nv_reservedSMEM_offset_0_alias
	.size		__nv_reservedSMEM_offset_0_alias, 0, 64
	.other		__nv_reservedSMEM_offset_0_alias,@"STO_CUDA_RESERVED_SHARED STV_DEFAULT"
__nv_reservedSMEM_offset_0_alias:
	.zero		0
	.zero		64


//--------------------- .nv.constant0._Z12aceleracionxPdS_S_S_ --------------------------
	.section	.nv.constant0._Z12aceleracionxPdS_S_S_,"a",@progbits
	.sectionflags	@""
	.align	4
.nv.constant0._Z12aceleracionxPdS_S_S_:
	.zero		928


//--------------------- .nv.constant0._Z11temperaturaPdS_S_S_ --------------------------
	.section	.nv.constant0._Z11temperaturaPdS_S_S_,"a",@progbits
	.sectionflags	@""
	.align	4
.nv.constant0._Z11temperaturaPdS_S_S_:
	.zero		928


//--------------------- .nv.constant0._Z6alturaPdS_S_S_ --------------------------
	.section	.nv.constant0._Z6alturaPdS_S_S_,"a",@progbits
	.sectionflags	@""
	.align	4
.nv.constant0._Z6alturaPdS_S_S_:
	.zero		928


//--------------------- SYMBOLS --------------------------

	.type		.nv.reservedSmem.offset0,@object
	.size		.nv.reservedSmem.offset0,0x4
